	.headerflags	@"EF_CUDA_TEXMODE_UNIFIED EF_CUDA_64BIT_ADDRESS EF_CUDA_ACCELERATORS EF_CUDA_SM90 EF_CUDA_VIRTUAL_SM(EF_CUDA_SM90)"
	.elftype	@"ET_EXEC"


//--------------------- .nv.info                  --------------------------
	.section	.nv.info,"",@"SHT_CUDA_INFO"
	.align	4


	//----- nvinfo : EIATTR_REGCOUNT
	.align		4
        /*0000*/ 	.byte	0x04, 0x2f
        /*0002*/ 	.short	(.L_1 - .L_0)
	.align		4
.L_0:
        /*0004*/ 	.word	index@(triton_poi_fused_div_2)
        /*0008*/ 	.word	0x00000008


	//----- nvinfo : EIATTR_MIN_STACK_SIZE
	.align		4
.L_1:
        /*000c*/ 	.byte	0x04, 0x12
        /*000e*/ 	.short	(.L_3 - .L_2)
	.align		4
.L_2:
        /*0010*/ 	.word	index@(triton_poi_fused_div_2)
        /*0014*/ 	.word	0x00000000


	//----- nvinfo : EIATTR_FRAME_SIZE
	.align		4
.L_3:
        /*0018*/ 	.byte	0x04, 0x11
        /*001a*/ 	.short	(.L_5 - .L_4)
	.align		4
.L_4:
        /*001c*/ 	.word	index@(triton_poi_fused_div_2)
        /*0020*/ 	.word	0x00000000


	//----- nvinfo : EIATTR_MIN_STACK_SIZE
	.align		4
.L_5:
        /*0024*/ 	.byte	0x04, 0x12
        /*0026*/ 	.short	(.L_7 - .L_6)
	.align		4
.L_6:
        /*0028*/ 	.word	index@(triton_poi_fused_div_2)
        /*002c*/ 	.word	0x00000000
.L_7:


//--------------------- .nv.info.triton_poi_fused_div_2 --------------------------
	.section	.nv.info.triton_poi_fused_div_2,"",@"SHT_CUDA_INFO"
	.sectionflags	@""
	.align	4


	//----- nvinfo : EIATTR_CUDA_API_VERSION
	.align		4
        /*0000*/ 	.byte	0x04, 0x37
        /*0002*/ 	.short	(.L_9 - .L_8)
.L_8:
        /*0004*/ 	.word	0x0000007c


	//----- nvinfo : EIATTR_KPARAM_INFO
	.align		4
.L_9:
        /*0008*/ 	.byte	0x04, 0x17
        /*000a*/ 	.short	(.L_11 - .L_10)
.L_10:
        /*000c*/ 	.word	0x00000000
        /*0010*/ 	.short	0x0001
        /*0012*/ 	.short	0x0008
        /*0014*/ 	.byte	0x00, 0xf0, 0x11, 0x00


	//----- nvinfo : EIATTR_KPARAM_INFO
	.align		4
.L_11:
        /*0018*/ 	.byte	0x04, 0x17
        /*001a*/ 	.short	(.L_13 - .L_12)
.L_12:
        /*001c*/ 	.word	0x00000000
        /*0020*/ 	.short	0x0000
        /*0022*/ 	.short	0x0000
        /*0024*/ 	.byte	0x00, 0xf4, 0x21, 0x00


	//----- nvinfo : EIATTR_SPARSE_MMA_MASK
	.align		4
.L_13:
        /*0028*/ 	.byte	0x03, 0x50
        /*002a*/ 	.short	0x0000


	//----- nvinfo : EIATTR_MAXREG_COUNT
	.align		4
        /*002c*/ 	.byte	0x03, 0x1b
        /*002e*/ 	.short	0x00ff


	//----- nvinfo : EIATTR_EXIT_INSTR_OFFSETS
	.align		4
        /*0030*/ 	.byte	0x04, 0x1c
        /*0032*/ 	.short	(.L_15 - .L_14)


	//   ....[0]....
.L_14:
        /*0034*/ 	.word	0x000000e0


	//   ....[1]....
        /*0038*/ 	.word	0x00000110


	//----- nvinfo : EIATTR_REQNTID
	.align		4
.L_15:
        /*003c*/ 	.byte	0x04, 0x10
        /*003e*/ 	.short	(.L_17 - .L_16)
.L_16:
        /*0040*/ 	.word	0x00000080
        /*0044*/ 	.word	0x00000001
        /*0048*/ 	.word	0x00000001


	//----- nvinfo : EIATTR_CRS_STACK_SIZE
	.align		4
.L_17:
        /*004c*/ 	.byte	0x04, 0x1e
        /*004e*/ 	.short	(.L_19 - .L_18)
.L_18:
        /*0050*/ 	.word	0x00000000


	//----- nvinfo : EIATTR_CBANK_PARAM_SIZE
	.align		4
.L_19:
        /*0054*/ 	.byte	0x03, 0x19
        /*0056*/ 	.short	0x000c


	//----- nvinfo : EIATTR_PARAM_CBANK
	.align		4
        /*0058*/ 	.byte	0x04, 0x0a
        /*005a*/ 	.short	(.L_21 - .L_20)
	.align		4
.L_20:
        /*005c*/ 	.word	index@(.nv.constant0.triton_poi_fused_div_2)
        /*0060*/ 	.short	0x0210
        /*0062*/ 	.short	0x000c


	//----- nvinfo : EIATTR_SW_WAR
	.align		4
.L_21:
        /*0064*/ 	.byte	0x04, 0x36
        /*0066*/ 	.short	(.L_23 - .L_22)
.L_22:
        /*0068*/ 	.word	0x00000008
.L_23:


//--------------------- .nv.callgraph             --------------------------
	.section	.nv.callgraph,"",@"SHT_CUDA_CALLGRAPH"
	.align	4
	.sectionentsize	8
	.align		4
        /*0000*/ 	.word	0x00000000
	.align		4
        /*0004*/ 	.word	0xffffffff
	.align		4
        /*0008*/ 	.word	0x00000000
	.align		4
        /*000c*/ 	.word	0xfffffffe
	.align		4
        /*0010*/ 	.word	0x00000000
	.align		4
        /*0014*/ 	.word	0xfffffffd
	.align		4
        /*0018*/ 	.word	0x00000000
	.align		4
        /*001c*/ 	.word	0xfffffffc


//--------------------- .text.triton_poi_fused_div_2 --------------------------
	.section	.text.triton_poi_fused_div_2,"ax",@progbits
	.align	128
        .global         triton_poi_fused_div_2
        .type           triton_poi_fused_div_2,@function
        .size           triton_poi_fused_div_2,(.L_x_3 - triton_poi_fused_div_2)
        .other          triton_poi_fused_div_2,@"STO_CUDA_ENTRY STV_DEFAULT"
triton_poi_fused_div_2:
.text.triton_poi_fused_div_2:
[----:B------:R-:W0:Y:S02]  /*0000*/  LDC R1, c[0x0][0x28] ;  /* 0x00000a00ff017b82 */ /* 0x000e240000000800 */
[----:B------:R-:W1:Y:S01]  /*0010*/  S2R R0, SR_TID.X ;  /* 0x0000000000007919 */ /* 0x000e620000002100 */
[----:B------:R-:W2:Y:S01]  /*0020*/  LDC.64 R2, c[0x0][0x210] ;  /* 0x00008400ff027b82 */ /* 0x000ea20000000a00 */
[----:B------:R-:W-:Y:S01]  /*0030*/  ULDC.64 UR4, c[0x0][0x208] ;  /* 0x0000820000047ab9 */ /* 0x000fe20000000a00 */
[----:B------:R-:W-:Y:S01]  /*0040*/  BSSY B0, `(.L_x_0) ;  /* 0x0000009000007945 */ /* 0x000fe20003800000 */
[----:B------:R-:W3:Y:S01]  /*0050*/  S2R R5, SR_CTAID.X ;  /* 0x0000000000057919 */ /* 0x000ee20000002500 */
[----:B-1----:R-:W-:-:S04]  /*0060*/  LOP3.LUT R0, R0, 0x7f, RZ, 0xc0, !PT ;  /* 0x0000007f00007812 */ /* 0x002fc800078ec0ff */
[----:B---3--:R-:W-:Y:S01]  /*0070*/  LEA R5, R5, R0, 0x7 ;  /* 0x0000000005057211 */ /* 0x008fe200078e38ff */
[----:B------:R-:W-:-:S03]  /*0080*/  HFMA2.MMA R0, -RZ, RZ, 0, 0 ;  /* 0x00000000ff007435 */ /* 0x000fc600000001ff */
[C---:B------:R-:W-:Y:S01]  /*0090*/  ISETP.GE.AND P0, PT, R5.reuse, 0x100, PT ;  /* 0x000001000500780c */ /* 0x040fe20003f06270 */
[----:B--2---:R-:W-:-:S12]  /*00a0*/  IMAD.WIDE R2, R5, 0x4, R2 ;  /* 0x0000000405027825 */ /* 0x004fd800078e0202 */
[----:B------:R-:W-:Y:S05]  /*00b0*/  @P0 BRA `(.L_x_1) ;  /* 0x0000000000040947 */ /* 0x000fea0003800000 */
[----:B------:R1:W5:Y:S02]  /*00c0*/  LDG.E R0, desc[UR4][R2.64] ;  /* 0x0000000402007981 */ /* 0x000364000c1e1900 */
.L_x_1:
[----:B------:R-:W-:Y:S05]  /*00d0*/  BSYNC B0 ;  /* 0x0000000000007941 */ /* 0x000fea0003800000 */
.L_x_0:
[----:B------:R-:W-:Y:S05]  /*00e0*/  @P0 EXIT ;  /* 0x000000000000094d */ /* 0x000fea0003800000 */
[----:B-----5:R-:W-:-:S05]  /*00f0*/  FMUL R5, R0, 0.25 ;  /* 0x3e80000000057820 */ /* 0x020fca0000400000 */
[----:B------:R-:W-:Y:S01]  /*0100*/  STG.E desc[UR4][R2.64], R5 ;  /* 0x0000000502007986 */ /* 0x000fe2000c101904 */
[----:B------:R-:W-:Y:S05]  /*0110*/  EXIT ;  /* 0x000000000000794d */ /* 0x000fea0003800000 */
.L_x_2:
[----:B------:R-:W-:-:S00]  /*0120*/  BRA `(.L_x_2) ;  /* 0xfffffffc00fc7947 */ /* 0x000fc0000383ffff */
[----:B------:R-:W-:-:S00]  /*0130*/  NOP ;  /* 0x0000000000007918 */ /* 0x000fc00000000000 */
        /* <DEDUP_REMOVED lines=12> */
.L_x_3:


//--------------------- .nv.constant0.triton_poi_fused_div_2 --------------------------
	.section	.nv.constant0.triton_poi_fused_div_2,"a",@progbits
	.sectionflags	@""
	.align	4
.nv.constant0.triton_poi_fused_div_2:
	.zero		540
